	.headerflags	@"EF_CUDA_TEXMODE_UNIFIED EF_CUDA_64BIT_ADDRESS EF_CUDA_ACCELERATORS EF_CUDA_SM90 EF_CUDA_VIRTUAL_SM(EF_CUDA_SM90)"
	.elftype	@"ET_EXEC"


//--------------------- .nv.info                  --------------------------
	.section	.nv.info,"",@"SHT_CUDA_INFO"
	.align	4


	//----- nvinfo : EIATTR_REGCOUNT
	.align		4
        /*0000*/ 	.byte	0x04, 0x2f
        /*0002*/ 	.short	(.L_1 - .L_0)
	.align		4
.L_0:
        /*0004*/ 	.word	index@(triton_poi_fused_cat_14)
        /*0008*/ 	.word	0x00000020


	//----- nvinfo : EIATTR_MIN_STACK_SIZE
	.align		4
.L_1:
        /*000c*/ 	.byte	0x04, 0x12
        /*000e*/ 	.short	(.L_3 - .L_2)
	.align		4
.L_2:
        /*0010*/ 	.word	index@(triton_poi_fused_cat_14)
        /*0014*/ 	.word	0x00000000


	//----- nvinfo : EIATTR_FRAME_SIZE
	.align		4
.L_3:
        /*0018*/ 	.byte	0x04, 0x11
        /*001a*/ 	.short	(.L_5 - .L_4)
	.align		4
.L_4:
        /*001c*/ 	.word	index@(triton_poi_fused_cat_14)
        /*0020*/ 	.word	0x00000000


	//----- nvinfo : EIATTR_MIN_STACK_SIZE
	.align		4
.L_5:
        /*0024*/ 	.byte	0x04, 0x12
        /*0026*/ 	.short	(.L_7 - .L_6)
	.align		4
.L_6:
        /*0028*/ 	.word	index@(triton_poi_fused_cat_14)
        /*002c*/ 	.word	0x00000000
.L_7:


//--------------------- .nv.info.triton_poi_fused_cat_14 --------------------------
	.section	.nv.info.triton_poi_fused_cat_14,"",@"SHT_CUDA_INFO"
	.sectionflags	@""
	.align	4


	//----- nvinfo : EIATTR_CUDA_API_VERSION
	.align		4
        /*0000*/ 	.byte	0x04, 0x37
        /*0002*/ 	.short	(.L_9 - .L_8)
.L_8:
        /*0004*/ 	.word	0x0000007c


	//----- nvinfo : EIATTR_KPARAM_INFO
	.align		4
.L_9:
        /*0008*/ 	.byte	0x04, 0x17
        /*000a*/ 	.short	(.L_11 - .L_10)
.L_10:
        /*000c*/ 	.word	0x00000000
        /*0010*/ 	.short	0x0006
        /*0012*/ 	.short	0x0030
        /*0014*/ 	.byte	0x00, 0xf0, 0x11, 0x00


	//----- nvinfo : EIATTR_KPARAM_INFO
	.align		4
.L_11:
        /*0018*/ 	.byte	0x04, 0x17
        /*001a*/ 	.short	(.L_13 - .L_12)
.L_12:
        /*001c*/ 	.word	0x00000000
        /*0020*/ 	.short	0x0005
        /*0022*/ 	.short	0x0028
        /*0024*/ 	.byte	0x00, 0xf4, 0x21, 0x00


	//----- nvinfo : EIATTR_KPARAM_INFO
	.align		4
.L_13:
        /*0028*/ 	.byte	0x04, 0x17
        /*002a*/ 	.short	(.L_15 - .L_14)
.L_14:
        /*002c*/ 	.word	0x00000000
        /*0030*/ 	.short	0x0004
        /*0032*/ 	.short	0x0020
        /*0034*/ 	.byte	0x00, 0xf4, 0x21, 0x00


	//----- nvinfo : EIATTR_KPARAM_INFO
	.align		4
.L_15:
        /*0038*/ 	.byte	0x04, 0x17
        /*003a*/ 	.short	(.L_17 - .L_16)
.L_16:
        /*003c*/ 	.word	0x00000000
        /*0040*/ 	.short	0x0003
        /*0042*/ 	.short	0x0018
        /*0044*/ 	.byte	0x00, 0xf4, 0x21, 0x00


	//----- nvinfo : EIATTR_KPARAM_INFO
	.align		4
.L_17:
        /*0048*/ 	.byte	0x04, 0x17
        /*004a*/ 	.short	(.L_19 - .L_18)
.L_18:
        /*004c*/ 	.word	0x00000000
        /*0050*/ 	.short	0x0002
        /*0052*/ 	.short	0x0010
        /*0054*/ 	.byte	0x00, 0xf4, 0x21, 0x00


	//----- nvinfo : EIATTR_KPARAM_INFO
	.align		4
.L_19:
        /*0058*/ 	.byte	0x04, 0x17
        /*005a*/ 	.short	(.L_21 - .L_20)
.L_20:
        /*005c*/ 	.word	0x00000000
        /*0060*/ 	.short	0x0001
        /*0062*/ 	.short	0x0008
        /*0064*/ 	.byte	0x00, 0xf4, 0x21, 0x00


	//----- nvinfo : EIATTR_KPARAM_INFO
	.align		4
.L_21:
        /*0068*/ 	.byte	0x04, 0x17
        /*006a*/ 	.short	(.L_23 - .L_22)
.L_22:
        /*006c*/ 	.word	0x00000000
        /*0070*/ 	.short	0x0000
        /*0072*/ 	.short	0x0000
        /*0074*/ 	.byte	0x00, 0xf4, 0x21, 0x00


	//----- nvinfo : EIATTR_SPARSE_MMA_MASK
	.align		4
.L_23:
        /*0078*/ 	.byte	0x03, 0x50
        /*007a*/ 	.short	0x0000


	//----- nvinfo : EIATTR_MAXREG_COUNT
	.align		4
        /*007c*/ 	.byte	0x03, 0x1b
        /*007e*/ 	.short	0x00ff


	//----- nvinfo : EIATTR_EXIT_INSTR_OFFSETS
	.align		4
        /*0080*/ 	.byte	0x04, 0x1c
        /*0082*/ 	.short	(.L_25 - .L_24)


	//   ....[0]....
.L_24:
        /*0084*/ 	.word	0x00000710


	//   ....[1]....
        /*0088*/ 	.word	0x00000730


	//----- nvinfo : EIATTR_REQNTID
	.align		4
.L_25:
        /*008c*/ 	.byte	0x04, 0x10
        /*008e*/ 	.short	(.L_27 - .L_26)
.L_26:
        /*0090*/ 	.word	0x00000080
        /*0094*/ 	.word	0x00000001
        /*0098*/ 	.word	0x00000001


	//----- nvinfo : EIATTR_CBANK_PARAM_SIZE
	.align		4
.L_27:
        /*009c*/ 	.byte	0x03, 0x19
        /*009e*/ 	.short	0x0034


	//----- nvinfo : EIATTR_PARAM_CBANK
	.align		4
        /*00a0*/ 	.byte	0x04, 0x0a
        /*00a2*/ 	.short	(.L_29 - .L_28)
	.align		4
.L_28:
        /*00a4*/ 	.word	index@(.nv.constant0.triton_poi_fused_cat_14)
        /*00a8*/ 	.short	0x0210
        /*00aa*/ 	.short	0x0034


	//----- nvinfo : EIATTR_SW_WAR
	.align		4
.L_29:
        /*00ac*/ 	.byte	0x04, 0x36
        /*00ae*/ 	.short	(.L_31 - .L_30)
.L_30:
        /*00b0*/ 	.word	0x00000008
.L_31:


//--------------------- .nv.callgraph             --------------------------
	.section	.nv.callgraph,"",@"SHT_CUDA_CALLGRAPH"
	.align	4
	.sectionentsize	8
	.align		4
        /*0000*/ 	.word	0x00000000
	.align		4
        /*0004*/ 	.word	0xffffffff
	.align		4
        /*0008*/ 	.word	0x00000000
	.align		4
        /*000c*/ 	.word	0xfffffffe
	.align		4
        /*0010*/ 	.word	0x00000000
	.align		4
        /*0014*/ 	.word	0xfffffffd
	.align		4
        /*0018*/ 	.word	0x00000000
	.align		4
        /*001c*/ 	.word	0xfffffffc


//--------------------- .text.triton_poi_fused_cat_14 --------------------------
	.section	.text.triton_poi_fused_cat_14,"ax",@progbits
	.align	128
        .global         triton_poi_fused_cat_14
        .type           triton_poi_fused_cat_14,@function
        .size           triton_poi_fused_cat_14,(.L_x_1 - triton_poi_fused_cat_14)
        .other          triton_poi_fused_cat_14,@"STO_CUDA_ENTRY STV_DEFAULT"
triton_poi_fused_cat_14:
.text.triton_poi_fused_cat_14:
[----:B------:R-:W0:Y:S01]  /*0000*/  LDC R1, c[0x0][0x28] ;  /* 0x00000a00ff017b82 */ /* 0x000e220000000800 */
[----:B------:R-:W1:Y:S07]  /*0010*/  S2R R0, SR_TID.X ;  /* 0x0000000000007919 */ /* 0x000e6e0000002100 */
[----:B------:R-:W2:Y:S01]  /*0020*/  LDC.64 R12, c[0x0][0x220] ;  /* 0x00008800ff0c7b82 */ /* 0x000ea20000000a00 */
[----:B------:R-:W-:Y:S01]  /*0030*/  ULDC.64 UR4, c[0x0][0x208] ;  /* 0x0000820000047ab9 */ /* 0x000fe20000000a00 */
[----:B------:R-:W3:Y:S06]  /*0040*/  S2R R5, SR_CTAID.X ;  /* 0x0000000000057919 */ /* 0x000eec0000002500 */
[----:B------:R-:W4:Y:S01]  /*0050*/  LDC.64 R14, c[0x0][0x230] ;  /* 0x00008c00ff0e7b82 */ /* 0x000f220000000a00 */
[----:B-1----:R-:W-:Y:S01]  /*0060*/  IMAD.SHL.U32 R0, R0, 0x4, RZ ;  /* 0x0000000400007824 */ /* 0x002fe200078e00ff */
[----:B---3--:R-:W-:-:S04]  /*0070*/  SHF.R.S32.HI R3, RZ, 0x16, R5 ;  /* 0x00000016ff037819 */ /* 0x008fc80000011405 */
[----:B------:R-:W-:Y:S02]  /*0080*/  LOP3.LUT R0, R0, 0x1fc, RZ, 0xc0, !PT ;  /* 0x000001fc00007812 */ /* 0x000fe400078ec0ff */
[----:B------:R-:W-:-:S03]  /*0090*/  SGXT R3, R3, 0x1 ;  /* 0x000000010303781a */ /* 0x000fc60000000200 */
[----:B------:R-:W-:Y:S02]  /*00a0*/  IMAD R0, R5, 0x200, R0 ;  /* 0x0000020005007824 */ /* 0x000fe400078e0200 */
[----:B------:R-:W1:Y:S02]  /*00b0*/  LDC.64 R4, c[0x0][0x228] ;  /* 0x00008a00ff047b82 */ /* 0x000e640000000a00 */
[----:B------:R-:W-:Y:S01]  /*00c0*/  IMAD.HI R17, R0, 0x551c979b, RZ ;  /* 0x551c979b00117827 */ /* 0x000fe200078e02ff */
[----:B------:R-:W-:-:S04]  /*00d0*/  LEA.HI R6, R3, R0, RZ, 0x4 ;  /* 0x0000000003067211 */ /* 0x000fc800078f20ff */
[----:B------:R-:W-:Y:S01]  /*00e0*/  SHF.R.S32.HI R16, RZ, 0x4, R6 ;  /* 0x00000004ff107819 */ /* 0x000fe20000011406 */
[----:B------:R-:W3:Y:S01]  /*00f0*/  LDC.64 R2, c[0x0][0x218] ;  /* 0x00008600ff027b82 */ /* 0x000ee20000000a00 */
[----:B------:R-:W-:Y:S02]  /*0100*/  SHF.R.U32.HI R8, RZ, 0x1f, R17 ;  /* 0x0000001fff087819 */ /* 0x000fe40000011611 */
[----:B------:R-:W-:Y:S01]  /*0110*/  LOP3.LUT R7, R6, 0xfffffff0, RZ, 0xc0, !PT ;  /* 0xfffffff006077812 */ /* 0x000fe200078ec0ff */
[----:B------:R-:W-:Y:S01]  /*0120*/  IMAD.HI R9, R16, 0x551c979b, RZ ;  /* 0x551c979b10097827 */ /* 0x000fe200078e02ff */
[----:B------:R-:W-:-:S03]  /*0130*/  LEA.HI.SX32 R17, R17, R8, 0x14 ;  /* 0x0000000811117211 */ /* 0x000fc600078fa2ff */
[----:B------:R-:W-:Y:S01]  /*0140*/  IMAD.IADD R6, R0, 0x1, -R7 ;  /* 0x0000000100067824 */ /* 0x000fe200078e0a07 */
[----:B------:R-:W-:-:S03]  /*0150*/  SHF.R.U32.HI R10, RZ, 0x1f, R9 ;  /* 0x0000001fff0a7819 */ /* 0x000fc60000011609 */
[--C-:B------:R-:W-:Y:S01]  /*0160*/  IMAD R7, R17, 0x20, R6.reuse ;  /* 0x0000002011077824 */ /* 0x100fe200078e0206 */
[----:B------:R-:W-:Y:S01]  /*0170*/  LEA.HI.SX32 R9, R9, R10, 0x18 ;  /* 0x0000000a09097211 */ /* 0x000fe200078fc2ff */
[----:B------:R-:W-:Y:S01]  /*0180*/  IMAD R6, R17, 0x1000, R6 ;  /* 0x0000100011067824 */ /* 0x000fe200078e0206 */
[----:B------:R-:W-:-:S03]  /*0190*/  CS2R R10, SRZ ;  /* 0x00000000000a7805 */ /* 0x000fc6000001ff00 */
[----:B------:R-:W-:-:S04]  /*01a0*/  IMAD R16, R9, -0x302, R16 ;  /* 0xfffffcfe09107824 */ /* 0x000fc800078e0210 */
[C---:B------:R-:W-:Y:S01]  /*01b0*/  VIADD R19, R16.reuse, 0xfffffe00 ;  /* 0xfffffe0010137836 */ /* 0x040fe20000000000 */
[C---:B------:R-:W-:Y:S01]  /*01c0*/  LOP3.LUT R8, R16.reuse, 0xffffff00, RZ, 0xc0, !PT ;  /* 0xffffff0010087812 */ /* 0x040fe200078ec0ff */
[C---:B------:R-:W-:Y:S01]  /*01d0*/  IMAD R7, R16.reuse, 0x10, R7 ;  /* 0x0000001010077824 */ /* 0x040fe200078e0207 */
[----:B------:R-:W-:Y:S01]  /*01e0*/  ISETP.GT.AND P0, PT, R16, 0x2ff, PT ;  /* 0x000002ff1000780c */ /* 0x000fe20003f04270 */
[----:B------:R-:W-:Y:S01]  /*01f0*/  IMAD R29, R19, 0x10, R6 ;  /* 0x00000010131d7824 */ /* 0x000fe200078e0206 */
[----:B------:R-:W-:Y:S02]  /*0200*/  ISETP.NE.AND P1, PT, R8, 0x200, PT ;  /* 0x000002000800780c */ /* 0x000fe40003f25270 */
[----:B------:R-:W-:Y:S02]  /*0210*/  CS2R R8, SRZ ;  /* 0x0000000000087805 */ /* 0x000fe4000001ff00 */
[C---:B------:R-:W-:Y:S01]  /*0220*/  ISETP.LT.AND P6, PT, R0.reuse, 0xc080, P0 ;  /* 0x0000c0800000780c */ /* 0x040fe200007c1270 */
[----:B---3--:R-:W-:Y:S01]  /*0230*/  IMAD.WIDE R28, R29, 0x4, R2 ;  /* 0x000000041d1c7825 */ /* 0x008fe200078e0202 */
[----:B------:R-:W-:-:S03]  /*0240*/  ISETP.LT.AND P5, PT, R0, 0xc080, !P1 ;  /* 0x0000c0800000780c */ /* 0x000fc60004fa1270 */
[----:B--2---:R-:W-:Y:S01]  /*0250*/  IMAD.WIDE R2, R19, 0x4, R12 ;  /* 0x0000000413027825 */ /* 0x004fe200078e020c */
[----:B------:R-:W-:Y:S02]  /*0260*/  CS2R R18, SRZ ;  /* 0x0000000000127805 */ /* 0x000fe4000001ff00 */
[----:B------:R-:W-:Y:S02]  /*0270*/  CS2R R20, SRZ ;  /* 0x0000000000147805 */ /* 0x000fe4000001ff00 */
[----:B------:R-:W-:Y:S01]  /*0280*/  CS2R R24, SRZ ;  /* 0x0000000000187805 */ /* 0x000fe2000001ff00 */
[----:B------:R-:W-:Y:S01]  /*0290*/  VIADD R7, R7, 0xffffd000 ;  /* 0xffffd00007077836 */ /* 0x000fe20000000000 */
[----:B------:R-:W-:Y:S01]  /*02a0*/  CS2R R22, SRZ ;  /* 0x0000000000167805 */ /* 0x000fe2000001ff00 */
[----:B----4-:R-:W-:Y:S01]  /*02b0*/  IMAD.WIDE R14, R16, 0x4, R14 ;  /* 0x00000004100e7825 */ /* 0x010fe200078e020e */
[----:B------:R-:W2:Y:S01]  /*02c0*/  LDC.64 R12, c[0x0][0x210] ;  /* 0x00008400ff0c7b82 */ /* 0x000ea20000000a00 */
[----:B------:R-:W3:Y:S02]  /*02d0*/  @P5 LDG.E.128 R8, desc[UR4][R28.64] ;  /* 0x000000041c085981 */ /* 0x000ee4000c1e1d00 */
[----:B-1----:R-:W-:Y:S01]  /*02e0*/  IMAD.WIDE R26, R7, 0x4, R4 ;  /* 0x00000004071a7825 */ /* 0x002fe200078e0204 */
[----:B------:R-:W-:-:S02]  /*02f0*/  CS2R R4, SRZ ;  /* 0x0000000000047805 */ /* 0x000fc4000001ff00 */
[----:B------:R-:W-:Y:S01]  /*0300*/  CS2R R6, SRZ ;  /* 0x0000000000067805 */ /* 0x000fe2000001ff00 */
[----:B------:R-:W4:Y:S04]  /*0310*/  @P5 LDG.E.EL R18, desc[UR4][R2.64] ;  /* 0x0000000402125981 */ /* 0x000f28000c2e1900 */
[----:B------:R-:W5:Y:S04]  /*0320*/  @P5 LDG.E.EL R19, desc[UR4][R2.64] ;  /* 0x0000000402135981 */ /* 0x000f68000c2e1900 */
[----:B------:R-:W5:Y:S04]  /*0330*/  @P5 LDG.E.EL R20, desc[UR4][R2.64] ;  /* 0x0000000402145981 */ /* 0x000f68000c2e1900 */
[----:B------:R-:W5:Y:S04]  /*0340*/  @P5 LDG.E.EL R25, desc[UR4][R2.64] ;  /* 0x0000000402195981 */ /* 0x000f68000c2e1900 */
[----:B------:R1:W5:Y:S04]  /*0350*/  @P6 LDG.E.128 R4, desc[UR4][R26.64] ;  /* 0x000000041a046981 */ /* 0x000368000c1e1d00 */
[----:B------:R-:W5:Y:S04]  /*0360*/  @P6 LDG.E.EL R21, desc[UR4][R14.64+-0xc00] ;  /* 0xfff400040e156981 */ /* 0x000f68000c2e1900 */
[----:B------:R-:W5:Y:S04]  /*0370*/  @P6 LDG.E.EL R22, desc[UR4][R14.64+-0xc00] ;  /* 0xfff400040e166981 */ /* 0x000f68000c2e1900 */
[----:B------:R-:W5:Y:S04]  /*0380*/  @P6 LDG.E.EL R23, desc[UR4][R14.64+-0xc00] ;  /* 0xfff400040e176981 */ /* 0x000f68000c2e1900 */
[----:B------:R2:W5:Y:S01]  /*0390*/  @P6 LDG.E.EL R24, desc[UR4][R14.64+-0xc00] ;  /* 0xfff400040e186981 */ /* 0x000562000c2e1900 */
[----:B------:R-:W-:Y:S01]  /*03a0*/  ISETP.GE.AND P2, PT, R16, 0x200, PT ;  /* 0x000002001000780c */ /* 0x000fe20003f46270 */
[----:B-1----:R-:W-:-:S03]  /*03b0*/  IMAD R26, R17, -0x3020, R0 ;  /* 0xffffcfe0111a7824 */ /* 0x002fc600078e0200 */
[----:B------:R-:W-:Y:S01]  /*03c0*/  ISETP.LT.AND P3, PT, R0, 0xc080, !P2 ;  /* 0x0000c0800000780c */ /* 0x000fe20005761270 */
[----:B------:R-:W-:-:S04]  /*03d0*/  IMAD R17, R17, 0x2000, R26 ;  /* 0x0000200011117824 */ /* 0x000fc800078e021a */
[----:B--2---:R-:W-:Y:S01]  /*03e0*/  IMAD.WIDE R16, R17, 0x4, R12 ;  /* 0x0000000411107825 */ /* 0x004fe200078e020c */
[----:B------:R-:W-:Y:S02]  /*03f0*/  CS2R R12, SRZ ;  /* 0x00000000000c7805 */ /* 0x000fe4000001ff00 */
[----:B0-----:R-:W-:-:S06]  /*0400*/  CS2R R14, SRZ ;  /* 0x00000000000e7805 */ /* 0x001fcc000001ff00 */
[----:B------:R0:W2:Y:S01]  /*0410*/  @P3 LDG.E.128 R12, desc[UR4][R16.64] ;  /* 0x00000004100c3981 */ /* 0x0000a2000c1e1d00 */
[----:B---3--:R-:W-:Y:S02]  /*0420*/  SEL R8, R8, RZ, P5 ;  /* 0x000000ff08087207 */ /* 0x008fe40002800000 */
[----:B----4-:R-:W-:-:S04]  /*0430*/  SEL R3, R18, RZ, P5 ;  /* 0x000000ff12037207 */ /* 0x010fc80002800000 */
[C---:B------:R-:W-:Y:S01]  /*0440*/  FSETP.GT.AND P4, PT, R8.reuse, -R3, PT ;  /* 0x800000030800720b */ /* 0x040fe20003f84000 */
[----:B------:R-:W-:Y:S01]  /*0450*/  FADD R8, R8, R3 ;  /* 0x0000000308087221 */ /* 0x000fe20000000000 */
[----:B------:R-:W-:Y:S01]  /*0460*/  SEL R9, R9, RZ, P5 ;  /* 0x000000ff09097207 */ /* 0x000fe20002800000 */
[----:B------:R-:W1:Y:S01]  /*0470*/  LDC.64 R2, c[0x0][0x238] ;  /* 0x00008e00ff027b82 */ /* 0x000e620000000a00 */
[----:B------:R-:W-:Y:S02]  /*0480*/  SEL R10, R10, RZ, P5 ;  /* 0x000000ff0a0a7207 */ /* 0x000fe40002800000 */
[----:B------:R-:W-:Y:S02]  /*0490*/  SEL R11, R11, RZ, P5 ;  /* 0x000000ff0b0b7207 */ /* 0x000fe40002800000 */
[----:B-----5:R-:W-:Y:S02]  /*04a0*/  SEL R18, R19, RZ, P5 ;  /* 0x000000ff13127207 */ /* 0x020fe40002800000 */
[----:B0-----:R-:W-:-:S02]  /*04b0*/  SEL R17, R20, RZ, P5 ;  /* 0x000000ff14117207 */ /* 0x001fc40002800000 */
[----:B------:R-:W-:Y:S01]  /*04c0*/  SEL R16, R25, RZ, P5 ;  /* 0x000000ff19107207 */ /* 0x000fe20002800000 */
[----:B------:R-:W-:Y:S01]  /*04d0*/  @!P4 FMUL R8, R8, 0.10000000149011611938 ;  /* 0x3dcccccd0808c820 */ /* 0x000fe20000400000 */
[----:B------:R-:W-:Y:S02]  /*04e0*/  SEL R4, R4, RZ, P6 ;  /* 0x000000ff04047207 */ /* 0x000fe40003000000 */
[----:B------:R-:W-:Y:S02]  /*04f0*/  SEL R5, R5, RZ, P6 ;  /* 0x000000ff05057207 */ /* 0x000fe40003000000 */
[----:B------:R-:W-:Y:S02]  /*0500*/  SEL R6, R6, RZ, P6 ;  /* 0x000000ff06067207 */ /* 0x000fe40003000000 */
[----:B------:R-:W-:Y:S02]  /*0510*/  SEL R7, R7, RZ, P6 ;  /* 0x000000ff07077207 */ /* 0x000fe40003000000 */
[----:B------:R-:W-:-:S02]  /*0520*/  SEL R21, R21, RZ, P6 ;  /* 0x000000ff15157207 */ /* 0x000fc40003000000 */
[----:B------:R-:W-:Y:S02]  /*0530*/  SEL R22, R22, RZ, P6 ;  /* 0x000000ff16167207 */ /* 0x000fe40003000000 */
[----:B------:R-:W-:Y:S02]  /*0540*/  SEL R23, R23, RZ, P6 ;  /* 0x000000ff17177207 */ /* 0x000fe40003000000 */
[----:B------:R-:W-:Y:S02]  /*0550*/  SEL R24, R24, RZ, P6 ;  /* 0x000000ff18187207 */ /* 0x000fe40003000000 */
[----:B------:R-:W-:Y:S02]  /*0560*/  FSETP.GT.AND P6, PT, R9, -R18, PT ;  /* 0x800000120900720b */ /* 0x000fe40003fc4000 */
[----:B------:R-:W-:Y:S02]  /*0570*/  FSETP.GT.AND P5, PT, R10, -R17, PT ;  /* 0x800000110a00720b */ /* 0x000fe40003fa4000 */
[----:B------:R-:W-:Y:S01]  /*0580*/  FSETP.GT.AND P4, PT, R11, -R16, PT ;  /* 0x800000100b00720b */ /* 0x000fe20003f84000 */
[----:B------:R-:W-:Y:S01]  /*0590*/  FADD R4, R4, R21 ;  /* 0x0000001504047221 */ /* 0x000fe20000000000 */
[----:B------:R-:W-:Y:S01]  /*05a0*/  FADD R5, R5, R22 ;  /* 0x0000001605057221 */ /* 0x000fe20000000000 */
[----:B------:R-:W-:Y:S01]  /*05b0*/  FADD R6, R6, R23 ;  /* 0x0000001706067221 */ /* 0x000fe20000000000 */
[----:B------:R-:W-:Y:S01]  /*05c0*/  FADD R9, R9, R18 ;  /* 0x0000001209097221 */ /* 0x000fe20000000000 */
[----:B------:R-:W-:Y:S01]  /*05d0*/  FADD R10, R10, R17 ;  /* 0x000000110a0a7221 */ /* 0x000fe20000000000 */
[----:B------:R-:W-:Y:S01]  /*05e0*/  FADD R11, R11, R16 ;  /* 0x000000100b0b7221 */ /* 0x000fe20000000000 */
[----:B------:R-:W-:Y:S01]  /*05f0*/  FADD R7, R7, R24 ;  /* 0x0000001807077221 */ /* 0x000fe20000000000 */
[----:B------:R-:W-:Y:S01]  /*0600*/  @P1 FSEL R8, R4, RZ, P0 ;  /* 0x000000ff04081208 */ /* 0x000fe20000000000 */
[----:B------:R-:W-:Y:S01]  /*0610*/  @!P6 FMUL R9, R9, 0.10000000149011611938 ;  /* 0x3dcccccd0909e820 */ /* 0x000fe20000400000 */
[----:B------:R-:W-:Y:S01]  /*0620*/  @P1 FSEL R9, R5, RZ, P0 ;  /* 0x000000ff05091208 */ /* 0x000fe20000000000 */
[----:B------:R-:W-:Y:S01]  /*0630*/  @!P5 FMUL R10, R10, 0.10000000149011611938 ;  /* 0x3dcccccd0a0ad820 */ /* 0x000fe20000400000 */
[----:B------:R-:W-:Y:S01]  /*0640*/  @P1 FSEL R10, R6, RZ, P0 ;  /* 0x000000ff060a1208 */ /* 0x000fe20000000000 */
[----:B------:R-:W-:Y:S01]  /*0650*/  @!P4 FMUL R11, R11, 0.10000000149011611938 ;  /* 0x3dcccccd0b0bc820 */ /* 0x000fe20000400000 */
[----:B------:R-:W-:-:S02]  /*0660*/  @P1 FSEL R11, R7, RZ, P0 ;  /* 0x000000ff070b1208 */ /* 0x000fc40000000000 */
[----:B------:R-:W-:Y:S02]  /*0670*/  ISETP.GE.AND P0, PT, R0, 0xc080, PT ;  /* 0x0000c0800000780c */ /* 0x000fe40003f06270 */
[----:B--2---:R-:W-:Y:S02]  /*0680*/  SEL R5, R12, RZ, P3 ;  /* 0x000000ff0c057207 */ /* 0x004fe40001800000 */
[----:B------:R-:W-:Y:S02]  /*0690*/  SEL R4, R13, RZ, P3 ;  /* 0x000000ff0d047207 */ /* 0x000fe40001800000 */
[----:B------:R-:W-:Y:S02]  /*06a0*/  SEL R7, R14, RZ, P3 ;  /* 0x000000ff0e077207 */ /* 0x000fe40001800000 */
[----:B------:R-:W-:Y:S01]  /*06b0*/  SEL R6, R15, RZ, P3 ;  /* 0x000000ff0f067207 */ /* 0x000fe20001800000 */
[----:B-1----:R-:W-:Y:S01]  /*06c0*/  IMAD.WIDE R2, R0, 0x4, R2 ;  /* 0x0000000400027825 */ /* 0x002fe200078e0202 */
[----:B------:R-:W-:-:S02]  /*06d0*/  SEL R8, R5, R8, !P2 ;  /* 0x0000000805087207 */ /* 0x000fc40005000000 */
[----:B------:R-:W-:Y:S02]  /*06e0*/  SEL R9, R4, R9, !P2 ;  /* 0x0000000904097207 */ /* 0x000fe40005000000 */
[----:B------:R-:W-:Y:S02]  /*06f0*/  SEL R10, R7, R10, !P2 ;  /* 0x0000000a070a7207 */ /* 0x000fe40005000000 */
[----:B------:R-:W-:Y:S01]  /*0700*/  SEL R11, R6, R11, !P2 ;  /* 0x0000000b060b7207 */ /* 0x000fe20005000000 */
[----:B------:R-:W-:Y:S06]  /*0710*/  @P0 EXIT ;  /* 0x000000000000094d */ /* 0x000fec0003800000 */
[----:B------:R-:W-:Y:S01]  /*0720*/  STG.E.128 desc[UR4][R2.64], R8 ;  /* 0x0000000802007986 */ /* 0x000fe2000c101d04 */
[----:B------:R-:W-:Y:S05]  /*0730*/  EXIT ;  /* 0x000000000000794d */ /* 0x000fea0003800000 */
.L_x_0:
[----:B------:R-:W-:-:S00]  /*0740*/  BRA `(.L_x_0) ;  /* 0xfffffffc00fc7947 */ /* 0x000fc0000383ffff */
[----:B------:R-:W-:-:S00]  /*0750*/  NOP ;  /* 0x0000000000007918 */ /* 0x000fc00000000000 */
        /* <DEDUP_REMOVED lines=10> */
.L_x_1:


//--------------------- .nv.constant0.triton_poi_fused_cat_14 --------------------------
	.section	.nv.constant0.triton_poi_fused_cat_14,"a",@progbits
	.sectionflags	@""
	.align	4
.nv.constant0.triton_poi_fused_cat_14:
	.zero		580
